//
// Generated by NVIDIA NVVM Compiler
//
// Compiler Build ID: CL-36424714
// Cuda compilation tools, release 13.0, V13.0.88
// Based on NVVM 20.0.0
//

.version 9.0
.target sm_100
.address_size 64

	// .globl	_Z24tile_rowexpandsub_kernelPfS_S_
.global .align 4 .b8 x[16384];
.global .align 4 .b8 row_vals[128];
.global .align 4 .b8 result[16384];

.visible .entry _Z24tile_rowexpandsub_kernelPfS_S_(
	.param .u64 .ptr .align 1 _Z24tile_rowexpandsub_kernelPfS_S__param_0,
	.param .u64 .ptr .align 1 _Z24tile_rowexpandsub_kernelPfS_S__param_1,
	.param .u64 .ptr .align 1 _Z24tile_rowexpandsub_kernelPfS_S__param_2
)
{
	.reg .pred 	%p<9>;
	.reg .b32 	%r<14>;
	.reg .b32 	%f<6>;
	.reg .b64 	%rd<28>;

	ld.param.u64 	%rd3, [_Z24tile_rowexpandsub_kernelPfS_S__param_0];
	ld.param.u64 	%rd4, [_Z24tile_rowexpandsub_kernelPfS_S__param_1];
	ld.param.u64 	%rd5, [_Z24tile_rowexpandsub_kernelPfS_S__param_2];
	mov.u32 	%r3, %tid.y;
	mov.u32 	%r4, %ctaid.y;
	mov.u32 	%r5, %ntid.y;
	mad.lo.s32 	%r1, %r4, %r5, %r3;
	mov.u32 	%r6, %tid.x;
	mov.u32 	%r7, %ctaid.x;
	mov.u32 	%r8, %ntid.x;
	mad.lo.s32 	%r2, %r7, %r8, %r6;
	setp.lt.u32 	%p2, %r1, 32;
	setp.lt.s32 	%p3, %r2, 128;
	and.pred  	%p1, %p2, %p3;
	mul.wide.u32 	%rd6, %r1, 512;
	mov.u64 	%rd7, x;
	add.s64 	%rd8, %rd7, %rd6;
	mul.wide.s32 	%rd9, %r2, 4;
	add.s64 	%rd1, %rd8, %rd9;
	not.pred 	%p4, %p1;
	@%p4 bra 	$L__BB0_2;
	cvta.to.global.u64 	%rd10, %rd3;
	shl.b32 	%r9, %r1, 7;
	add.s32 	%r10, %r9, %r2;
	mul.wide.s32 	%rd11, %r10, 4;
	add.s64 	%rd12, %rd10, %rd11;
	ld.global.f32 	%f1, [%rd12];
	st.global.f32 	[%rd1], %f1;
$L__BB0_2:
	setp.gt.u32 	%p5, %r1, 31;
	setp.gt.s32 	%p6, %r2, 0;
	mul.wide.u32 	%rd13, %r1, 4;
	mov.u64 	%rd14, row_vals;
	add.s64 	%rd2, %rd14, %rd13;
	or.pred  	%p7, %p5, %p6;
	@%p7 bra 	$L__BB0_4;
	add.s32 	%r11, %r1, %r2;
	cvta.to.global.u64 	%rd15, %rd4;
	mul.wide.s32 	%rd16, %r11, 4;
	add.s64 	%rd17, %rd15, %rd16;
	ld.global.f32 	%f2, [%rd17];
	add.s64 	%rd19, %rd2, %rd9;
	st.global.f32 	[%rd19], %f2;
$L__BB0_4:
	@%p4 bra 	$L__BB0_6;
	ld.global.f32 	%f3, [%rd1];
	ld.global.f32 	%f4, [%rd2];
	sub.f32 	%f5, %f3, %f4;
	mov.u64 	%rd21, result;
	add.s64 	%rd22, %rd21, %rd6;
	add.s64 	%rd24, %rd22, %rd9;
	st.global.f32 	[%rd24], %f5;
	shl.b32 	%r12, %r1, 7;
	add.s32 	%r13, %r12, %r2;
	cvta.to.global.u64 	%rd25, %rd5;
	mul.wide.s32 	%rd26, %r13, 4;
	add.s64 	%rd27, %rd25, %rd26;
	st.global.f32 	[%rd27], %f5;
$L__BB0_6:
	ret;

}


// ===== COMPILED SASS (sm_100) =====

	.target	sm_100

	.elftype	@"ET_EXEC"


//--------------------- .note.nv.tkinfo           --------------------------
	.section	.note.nv.tkinfo,"",@"SHT_NOTE"
	.sectionflags	@"SHF_NOTE_NV_TKINFO"
	.tkinfo
        /*0018*/ 	.word	0x00000002
        /*0030*/ 	.string	""
        /*0030*/ 	.string	"ptxas"
        /*0030*/ 	.string	"Cuda compilation tools, release 13.0, V13.0.88"
        /*0030*/ 	.string	"Build cuda_13.0.r13.0/compiler.36424714_0"
        /*0030*/ 	.string	"-arch sm_100 -m 64 "



//--------------------- .note.nv.cuinfo           --------------------------
	.section	.note.nv.cuinfo,"",@"SHT_NOTE"
	.sectionflags	@"SHF_NOTE_NV_CUINFO"
        /*0018*/ 	.short	0x0002
        /*001a*/ 	.short	0x0064
        /*001c*/ 	.short	0x0082
	.zero		2


//--------------------- .nv.info                  --------------------------
	.section	.nv.info,"",@"SHT_CUDA_INFO"
	.align	4


	//----- nvinfo : EIATTR_REGCOUNT
	.align		4
        /*0000*/ 	.byte	0x04, 0x2f
        /*0002*/ 	.short	(.L_4 - .L_3)
	.align		4
.L_3:
        /*0004*/ 	.word	index@(_Z24tile_rowexpandsub_kernelPfS_S_)
        /*0008*/ 	.word	0x00000010


	//----- nvinfo : EIATTR_FRAME_SIZE
	.align		4
.L_4:
        /*000c*/ 	.byte	0x04, 0x11
        /*000e*/ 	.short	(.L_6 - .L_5)
	.align		4
.L_5:
        /*0010*/ 	.word	index@(_Z24tile_rowexpandsub_kernelPfS_S_)
        /*0014*/ 	.word	0x00000000


	//----- nvinfo : EIATTR_MIN_STACK_SIZE
	.align		4
.L_6:
        /*0018*/ 	.byte	0x04, 0x12
        /*001a*/ 	.short	(.L_8 - .L_7)
	.align		4
.L_7:
        /*001c*/ 	.word	index@(_Z24tile_rowexpandsub_kernelPfS_S_)
        /*0020*/ 	.word	0x00000000
.L_8:


//--------------------- .nv.compat                --------------------------
	.section	.nv.compat,"",@"SHT_CUDA_COMPAT_INFO"
	.align	4
        /*0000*/ 	.byte	0x02, 0x09, 0x00, 0x00, 0x02, 0x02, 0x01, 0x00, 0x02, 0x05, 0x05, 0x00, 0x03, 0x07, 0x01, 0x01
        /*0010*/ 	.byte	0x02, 0x03, 0x00, 0x00, 0x02, 0x06, 0x01, 0x00, 0x04, 0x0b, 0x08, 0x00, 0x09, 0x00, 0x00, 0x00
        /*0020*/ 	.byte	0x00, 0x00, 0x00, 0x00


//--------------------- .nv.info._Z24tile_rowexpandsub_kernelPfS_S_ --------------------------
	.section	.nv.info._Z24tile_rowexpandsub_kernelPfS_S_,"",@"SHT_CUDA_INFO"
	.sectionflags	@""
	.align	4


	//----- nvinfo : EIATTR_CUDA_API_VERSION
	.align		4
        /*0000*/ 	.byte	0x04, 0x37
        /*0002*/ 	.short	(.L_10 - .L_9)
.L_9:
        /*0004*/ 	.word	0x00000082


	//----- nvinfo : EIATTR_KPARAM_INFO
	.align		4
.L_10:
        /*0008*/ 	.byte	0x04, 0x17
        /*000a*/ 	.short	(.L_12 - .L_11)
.L_11:
        /*000c*/ 	.word	0x00000000
        /*0010*/ 	.short	0x0002
        /*0012*/ 	.short	0x0010
        /*0014*/ 	.byte	0x00, 0xf5, 0x21, 0x00


	//----- nvinfo : EIATTR_KPARAM_INFO
	.align		4
.L_12:
        /*0018*/ 	.byte	0x04, 0x17
        /*001a*/ 	.short	(.L_14 - .L_13)
.L_13:
        /*001c*/ 	.word	0x00000000
        /*0020*/ 	.short	0x0001
        /*0022*/ 	.short	0x0008
        /*0024*/ 	.byte	0x00, 0xf5, 0x21, 0x00


	//----- nvinfo : EIATTR_KPARAM_INFO
	.align		4
.L_14:
        /*0028*/ 	.byte	0x04, 0x17
        /*002a*/ 	.short	(.L_16 - .L_15)
.L_15:
        /*002c*/ 	.word	0x00000000
        /*0030*/ 	.short	0x0000
        /*0032*/ 	.short	0x0000
        /*0034*/ 	.byte	0x00, 0xf5, 0x21, 0x00


	//----- nvinfo : EIATTR_SPARSE_MMA_MASK
	.align		4
.L_16:
        /*0038*/ 	.byte	0x03, 0x50
        /*003a*/ 	.short	0x0000


	//----- nvinfo : EIATTR_MAXREG_COUNT
	.align		4
        /*003c*/ 	.byte	0x03, 0x1b
        /*003e*/ 	.short	0x00ff


	//----- nvinfo : EIATTR_MERCURY_ISA_VERSION
	.align		4
        /*0040*/ 	.byte	0x03, 0x5f
        /*0042*/ 	.short	0x0101


	//----- nvinfo : EIATTR_VRC_CTA_INIT_COUNT
	.align		4
        /*0044*/ 	.byte	0x02, 0x4a
	.zero		1
	.zero		1


	//----- nvinfo : EIATTR_EXIT_INSTR_OFFSETS
	.align		4
        /*0048*/ 	.byte	0x04, 0x1c
        /*004a*/ 	.short	(.L_18 - .L_17)


	//   ....[0]....
.L_17:
        /*004c*/ 	.word	0x00000210


	//   ....[1]....
        /*0050*/ 	.word	0x000002d0


	//----- nvinfo : EIATTR_CRS_STACK_SIZE
	.align		4
.L_18:
        /*0054*/ 	.byte	0x04, 0x1e
        /*0056*/ 	.short	(.L_20 - .L_19)
.L_19:
        /*0058*/ 	.word	0x00000000


	//----- nvinfo : EIATTR_CBANK_PARAM_SIZE
	.align		4
.L_20:
        /*005c*/ 	.byte	0x03, 0x19
        /*005e*/ 	.short	0x0018


	//----- nvinfo : EIATTR_PARAM_CBANK
	.align		4
        /*0060*/ 	.byte	0x04, 0x0a
        /*0062*/ 	.short	(.L_22 - .L_21)
	.align		4
.L_21:
        /*0064*/ 	.word	index@(.nv.constant0._Z24tile_rowexpandsub_kernelPfS_S_)
        /*0068*/ 	.short	0x0380
        /*006a*/ 	.short	0x0018


	//----- nvinfo : EIATTR_SW_WAR
	.align		4
.L_22:
        /*006c*/ 	.byte	0x04, 0x36
        /*006e*/ 	.short	(.L_24 - .L_23)
.L_23:
        /*0070*/ 	.word	0x00000008
.L_24:


//--------------------- .nv.callgraph             --------------------------
	.section	.nv.callgraph,"",@"SHT_CUDA_CALLGRAPH"
	.align	4
	.sectionentsize	8
	.align		4
        /*0000*/ 	.word	0x00000000
	.align		4
        /*0004*/ 	.word	0xffffffff
	.align		4
        /*0008*/ 	.word	0x00000000
	.align		4
        /*000c*/ 	.word	0xfffffffe
	.align		4
        /*0010*/ 	.word	0x00000000
	.align		4
        /*0014*/ 	.word	0xfffffffd
	.align		4
        /*0018*/ 	.word	0x00000000
	.align		4
        /*001c*/ 	.word	0xfffffffc


//--------------------- .nv.constant4             --------------------------
	.section	.nv.constant4,"a",@progbits
	.align	8
	.align		8
.nv.constant4:
        /*0000*/ 	.dword	x
	.align		8
        /*0008*/ 	.dword	row_vals
	.align		8
        /*0010*/ 	.dword	result


//--------------------- .text._Z24tile_rowexpandsub_kernelPfS_S_ --------------------------
	.section	.text._Z24tile_rowexpandsub_kernelPfS_S_,"ax",@progbits
	.align	128
        .global         _Z24tile_rowexpandsub_kernelPfS_S_
        .type           _Z24tile_rowexpandsub_kernelPfS_S_,@function
        .size           _Z24tile_rowexpandsub_kernelPfS_S_,(.L_x_3 - _Z24tile_rowexpandsub_kernelPfS_S_)
        .other          _Z24tile_rowexpandsub_kernelPfS_S_,@"STO_CUDA_ENTRY STV_DEFAULT"
_Z24tile_rowexpandsub_kernelPfS_S_:
.text._Z24tile_rowexpandsub_kernelPfS_S_:
[----:B------:R-:W-:Y:S01]  /*0000*/  LDC R1, c[0x0][0x37c] ;  /* 0x0000df00ff017b82 */ /* 0x000fe20000000800 */
[----:B------:R-:W0:Y:S07]  /*0010*/  S2R R0, SR_TID.X ;  /* 0x0000000000007919 */ /* 0x000e2e0000002100 */
[----:B------:R-:W1:Y:S01]  /*0020*/  LDC R2, c[0x0][0x364] ;  /* 0x0000d900ff027b82 */ /* 0x000e620000000800 */
[----:B------:R-:W1:Y:S07]  /*0030*/  S2R R3, SR_TID.Y ;  /* 0x0000000000037919 */ /* 0x000e6e0000002200 */
[----:B------:R-:W0:Y:S08]  /*0040*/  S2UR UR5, SR_CTAID.X ;  /* 0x00000000000579c3 */ /* 0x000e300000002500 */
[----:B------:R-:W0:Y:S08]  /*0050*/  LDC R5, c[0x0][0x360] ;  /* 0x0000d800ff057b82 */ /* 0x000e300000000800 */
[----:B------:R-:W1:Y:S08]  /*0060*/  S2UR UR4, SR_CTAID.Y ;  /* 0x00000000000479c3 */ /* 0x000e700000002600 */
[----:B------:R-:W2:Y:S01]  /*0070*/  LDC.64 R8, c[0x4][0x8] ;  /* 0x01000200ff087b82 */ /* 0x000ea20000000a00 */
[----:B0-----:R-:W-:-:S05]  /*0080*/  IMAD R0, R5, UR5, R0 ;  /* 0x0000000505007c24 */ /* 0x001fca000f8e0200 */
[----:B------:R-:W-:Y:S01]  /*0090*/  ISETP.GE.AND P0, PT, R0, 0x80, PT ;  /* 0x000000800000780c */ /* 0x000fe20003f06270 */
[----:B-1----:R-:W-:Y:S01]  /*00a0*/  IMAD R3, R2, UR4, R3 ;  /* 0x0000000402037c24 */ /* 0x002fe2000f8e0203 */
[----:B------:R-:W0:Y:S04]  /*00b0*/  LDCU.64 UR4, c[0x0][0x358] ;  /* 0x00006b00ff0477ac */ /* 0x000e280008000a00 */
[----:B------:R-:W-:-:S13]  /*00c0*/  ISETP.LT.U32.AND P0, PT, R3, 0x20, !P0 ;  /* 0x000000200300780c */ /* 0x000fda0004701070 */
[----:B------:R-:W1:Y:S01]  /*00d0*/  @P0 LDC.64 R6, c[0x0][0x380] ;  /* 0x0000e000ff060b82 */ /* 0x000e620000000a00 */
[----:B------:R-:W-:-:S05]  /*00e0*/  @P0 LEA R5, R3, R0, 0x7 ;  /* 0x0000000003050211 */ /* 0x000fca00078e38ff */
[----:B-1----:R-:W-:Y:S02]  /*00f0*/  @P0 IMAD.WIDE R6, R5, 0x4, R6 ;  /* 0x0000000405060825 */ /* 0x002fe400078e0206 */
[----:B------:R-:W1:Y:S04]  /*0100*/  LDC.64 R4, c[0x4][RZ] ;  /* 0x01000000ff047b82 */ /* 0x000e680000000a00 */
[----:B0-----:R-:W3:Y:S01]  /*0110*/  @P0 LDG.E R7, desc[UR4][R6.64] ;  /* 0x0000000406070981 */ /* 0x001ee2000c1e1900 */
[----:B------:R-:W-:Y:S01]  /*0120*/  ISETP.GT.AND P1, PT, R0, RZ, PT ;  /* 0x000000ff0000720c */ /* 0x000fe20003f24270 */
[----:B------:R-:W-:Y:S01]  /*0130*/  BSSY.RECONVERGENT B0, `(.L_x_0) ;  /* 0x000000d000007945 */ /* 0x000fe20003800200 */
[C---:B--2---:R-:W-:Y:S02]  /*0140*/  IMAD.WIDE.U32 R8, R3.reuse, 0x4, R8 ;  /* 0x0000000403087825 */ /* 0x044fe400078e0008 */
[----:B------:R-:W-:-:S02]  /*0150*/  ISETP.GT.U32.OR P1, PT, R3, 0x1f, P1 ;  /* 0x0000001f0300780c */ /* 0x000fc40000f24470 */
[----:B-1----:R-:W-:-:S04]  /*0160*/  IMAD.WIDE.U32 R4, R3, 0x200, R4 ;  /* 0x0000020003047825 */ /* 0x002fc800078e0004 */
[----:B------:R-:W-:-:S05]  /*0170*/  IMAD.WIDE R4, R0, 0x4, R4 ;  /* 0x0000000400047825 */ /* 0x000fca00078e0204 */
[----:B---3--:R0:W-:Y:S02]  /*0180*/  @P0 STG.E desc[UR4][R4.64], R7 ;  /* 0x0000000704000986 */ /* 0x0081e4000c101904 */
[----:B------:R-:W-:Y:S05]  /*0190*/  @P1 BRA `(.L_x_1) ;  /* 0x0000000000181947 */ /* 0x000fea0003800000 */
[----:B0-----:R-:W0:Y:S01]  /*01a0*/  LDC.64 R6, c[0x0][0x388] ;  /* 0x0000e200ff067b82 */ /* 0x001e220000000a00 */
[----:B------:R-:W-:-:S05]  /*01b0*/  IADD3 R11, PT, PT, R3, R0, RZ ;  /* 0x00000000030b7210 */ /* 0x000fca0007ffe0ff */
[----:B0-----:R-:W-:-:S06]  /*01c0*/  IMAD.WIDE R6, R11, 0x4, R6 ;  /* 0x000000040b067825 */ /* 0x001fcc00078e0206 */
[----:B------:R-:W2:Y:S01]  /*01d0*/  LDG.E R7, desc[UR4][R6.64] ;  /* 0x0000000406077981 */ /* 0x000ea2000c1e1900 */
[----:B------:R-:W-:-:S05]  /*01e0*/  IMAD.WIDE R10, R0, 0x4, R8 ;  /* 0x00000004000a7825 */ /* 0x000fca00078e0208 */
[----:B--2---:R1:W-:Y:S02]  /*01f0*/  STG.E desc[UR4][R10.64], R7 ;  /* 0x000000070a007986 */ /* 0x0043e4000c101904 */
.L_x_1:
[----:B------:R-:W-:Y:S05]  /*0200*/  BSYNC.RECONVERGENT B0 ;  /* 0x0000000000007941 */ /* 0x000fea0003800200 */
.L_x_0:
[----:B------:R-:W-:Y:S05]  /*0210*/  @!P0 EXIT ;  /* 0x000000000000894d */ /* 0x000fea0003800000 */
[----:B0-----:R-:W2:Y:S01]  /*0220*/  LDG.E R4, desc[UR4][R4.64] ;  /* 0x0000000404047981 */ /* 0x001ea2000c1e1900 */
[----:B-1----:R-:W0:Y:S03]  /*0230*/  LDC.64 R6, c[0x4][0x10] ;  /* 0x01000400ff067b82 */ /* 0x002e260000000a00 */
[----:B------:R-:W2:Y:S05]  /*0240*/  LDG.E R9, desc[UR4][R8.64] ;  /* 0x0000000408097981 */ /* 0x000eaa000c1e1900 */
[----:B------:R-:W1:Y:S01]  /*0250*/  LDC.64 R10, c[0x0][0x390] ;  /* 0x0000e400ff0a7b82 */ /* 0x000e620000000a00 */
[C---:B0-----:R-:W-:Y:S01]  /*0260*/  IMAD.WIDE.U32 R6, R3.reuse, 0x200, R6 ;  /* 0x0000020003067825 */ /* 0x041fe200078e0006 */
[----:B------:R-:W-:-:S03]  /*0270*/  LEA R3, R3, R0, 0x7 ;  /* 0x0000000003037211 */ /* 0x000fc600078e38ff */
[----:B------:R-:W-:-:S04]  /*0280*/  IMAD.WIDE R6, R0, 0x4, R6 ;  /* 0x0000000400067825 */ /* 0x000fc800078e0206 */
[----:B-1----:R-:W-:-:S04]  /*0290*/  IMAD.WIDE R2, R3, 0x4, R10 ;  /* 0x0000000403027825 */ /* 0x002fc800078e020a */
[----:B--2---:R-:W-:-:S05]  /*02a0*/  FADD R13, R4, -R9 ;  /* 0x80000009040d7221 */ /* 0x004fca0000000000 */
[----:B------:R-:W-:Y:S04]  /*02b0*/  STG.E desc[UR4][R6.64], R13 ;  /* 0x0000000d06007986 */ /* 0x000fe8000c101904 */
[----:B------:R-:W-:Y:S01]  /*02c0*/  STG.E desc[UR4][R2.64], R13 ;  /* 0x0000000d02007986 */ /* 0x000fe2000c101904 */
[----:B------:R-:W-:Y:S05]  /*02d0*/  EXIT ;  /* 0x000000000000794d */ /* 0x000fea0003800000 */
.L_x_2:
[----:B------:R-:W-:-:S00]  /*02e0*/  BRA `(.L_x_2) ;  /* 0xfffffffc00fc7947 */ /* 0x000fc0000383ffff */
[----:B------:R-:W-:-:S00]  /*02f0*/  NOP ;  /* 0x0000000000007918 */ /* 0x000fc00000000000 */
        /* <DEDUP_REMOVED lines=8> */
.L_x_3:


//--------------------- .nv.shared.reserved.0     --------------------------
	.section	.nv.shared.reserved.0,"aw",@nobits
	.weak		__nv_reservedSMEM_offset_0_alias
	.size		__nv_reservedSMEM_offset_0_alias, 0, 64
	.other		__nv_reservedSMEM_offset_0_alias,@"STO_CUDA_RESERVED_SHARED STV_DEFAULT"
__nv_reservedSMEM_offset_0_alias:
	.zero		0
	.zero		64


//--------------------- .nv.global                --------------------------
	.section	.nv.global,"aw",@nobits
	.align	4
.nv.global:
	.type		row_vals,@object
	.size		row_vals,(result - row_vals)
row_vals:
	.zero		128
	.type		result,@object
	.size		result,(x - result)
result:
	.zero		16384
	.type		x,@object
	.size		x,(.L_0 - x)
x:
	.zero		16384
.L_0:


//--------------------- .nv.constant0._Z24tile_rowexpandsub_kernelPfS_S_ --------------------------
	.section	.nv.constant0._Z24tile_rowexpandsub_kernelPfS_S_,"a",@progbits
	.sectionflags	@""
	.align	4
.nv.constant0._Z24tile_rowexpandsub_kernelPfS_S_:
	.zero		920


//--------------------- SYMBOLS --------------------------

	.type		.nv.reservedSmem.offset0,@object
	.size		.nv.reservedSmem.offset0,0x4
